//
// Generated by NVIDIA NVVM Compiler
//
// Compiler Build ID: CL-36424714
// Cuda compilation tools, release 13.0, V13.0.88
// Based on NVVM 20.0.0
//

.version 9.0
.target sm_100
.address_size 64

	// .globl	_Z8BFS_CUDAPiPKiS_S_ii
.const .align 4 .b8 destinations_constant[30000];
.const .align 4 .b8 rowPointers_constant[30000];

.visible .entry _Z8BFS_CUDAPiPKiS_S_ii(
	.param .u64 .ptr .align 1 _Z8BFS_CUDAPiPKiS_S_ii_param_0,
	.param .u64 .ptr .align 1 _Z8BFS_CUDAPiPKiS_S_ii_param_1,
	.param .u64 .ptr .align 1 _Z8BFS_CUDAPiPKiS_S_ii_param_2,
	.param .u64 .ptr .align 1 _Z8BFS_CUDAPiPKiS_S_ii_param_3,
	.param .u32 _Z8BFS_CUDAPiPKiS_S_ii_param_4,
	.param .u32 _Z8BFS_CUDAPiPKiS_S_ii_param_5
)
{
	.reg .pred 	%p<8>;
	.reg .b32 	%r<46>;
	.reg .b64 	%rd<26>;

	ld.param.u64 	%rd3, [_Z8BFS_CUDAPiPKiS_S_ii_param_0];
	ld.param.u64 	%rd4, [_Z8BFS_CUDAPiPKiS_S_ii_param_1];
	ld.param.u64 	%rd6, [_Z8BFS_CUDAPiPKiS_S_ii_param_2];
	ld.param.u64 	%rd5, [_Z8BFS_CUDAPiPKiS_S_ii_param_3];
	ld.param.u32 	%r26, [_Z8BFS_CUDAPiPKiS_S_ii_param_4];
	ld.param.u32 	%r25, [_Z8BFS_CUDAPiPKiS_S_ii_param_5];
	cvta.to.global.u64 	%rd1, %rd6;
	mov.u32 	%r27, %tid.x;
	mov.u32 	%r28, %ctaid.x;
	mov.u32 	%r29, %ntid.x;
	mad.lo.s32 	%r1, %r28, %r29, %r27;
	setp.ge.u32 	%p1, %r1, %r26;
	@%p1 bra 	$L__BB0_9;
	cvta.to.global.u64 	%rd7, %rd4;
	cvta.to.global.u64 	%rd8, %rd3;
	mul.wide.u32 	%rd9, %r1, 4;
	add.s64 	%rd10, %rd7, %rd9;
	ld.global.u32 	%r30, [%rd10];
	mul.wide.s32 	%rd11, %r30, 4;
	mov.u64 	%rd12, rowPointers_constant;
	add.s64 	%rd13, %rd12, %rd11;
	ld.const.u32 	%r2, [%rd13];
	ld.const.u32 	%r3, [%rd13+4];
	add.s64 	%rd14, %rd8, %rd11;
	atom.relaxed.global.cas.b32 	%r31, [%rd14], -1, %r25;
	setp.ne.s32 	%p2, %r31, -1;
	@%p2 bra 	$L__BB0_9;
	sub.s32 	%r4, %r3, %r2;
	cvta.to.global.u64 	%rd15, %rd5;
	atom.global.add.u32 	%r5, [%rd15], %r4;
	setp.lt.s32 	%p3, %r4, 1;
	@%p3 bra 	$L__BB0_9;
	and.b32  	%r6, %r4, 3;
	sub.s32 	%r33, %r2, %r3;
	setp.gt.u32 	%p4, %r33, -4;
	mov.b32 	%r42, 0;
	@%p4 bra 	$L__BB0_6;
	and.b32  	%r42, %r4, 2147483644;
	neg.s32 	%r41, %r42;
	add.s64 	%rd2, %rd1, 8;
	mov.u64 	%rd17, destinations_constant;
	mov.u32 	%r39, %r5;
	mov.u32 	%r40, %r2;
$L__BB0_5:
	mul.wide.s32 	%rd16, %r40, 4;
	add.s64 	%rd18, %rd17, %rd16;
	mul.wide.s32 	%rd19, %r39, 4;
	add.s64 	%rd20, %rd2, %rd19;
	ld.const.u32 	%r34, [%rd18];
	st.global.u32 	[%rd20+-8], %r34;
	ld.const.u32 	%r35, [%rd18+4];
	st.global.u32 	[%rd20+-4], %r35;
	ld.const.u32 	%r36, [%rd18+8];
	st.global.u32 	[%rd20], %r36;
	ld.const.u32 	%r37, [%rd18+12];
	st.global.u32 	[%rd20+4], %r37;
	add.s32 	%r41, %r41, 4;
	add.s32 	%r40, %r40, 4;
	add.s32 	%r39, %r39, 4;
	setp.ne.s32 	%p5, %r41, 0;
	@%p5 bra 	$L__BB0_5;
$L__BB0_6:
	setp.eq.s32 	%p6, %r6, 0;
	@%p6 bra 	$L__BB0_9;
	add.s32 	%r45, %r42, %r5;
	add.s32 	%r44, %r42, %r2;
	neg.s32 	%r43, %r6;
	mov.u64 	%rd24, destinations_constant;
$L__BB0_8:
	.pragma "nounroll";
	mul.wide.s32 	%rd21, %r45, 4;
	add.s64 	%rd22, %rd1, %rd21;
	mul.wide.s32 	%rd23, %r44, 4;
	add.s64 	%rd25, %rd24, %rd23;
	ld.const.u32 	%r38, [%rd25];
	st.global.u32 	[%rd22], %r38;
	add.s32 	%r45, %r45, 1;
	add.s32 	%r44, %r44, 1;
	add.s32 	%r43, %r43, 1;
	setp.ne.s32 	%p7, %r43, 0;
	@%p7 bra 	$L__BB0_8;
$L__BB0_9:
	ret;

}


// ===== COMPILED SASS (sm_100) =====

	.target	sm_100

	.elftype	@"ET_EXEC"


//--------------------- .note.nv.tkinfo           --------------------------
	.section	.note.nv.tkinfo,"",@"SHT_NOTE"
	.sectionflags	@"SHF_NOTE_NV_TKINFO"
	.tkinfo
        /*0018*/ 	.word	0x00000002
        /*0030*/ 	.string	""
        /*0030*/ 	.string	"ptxas"
        /*0030*/ 	.string	"Cuda compilation tools, release 13.0, V13.0.88"
        /*0030*/ 	.string	"Build cuda_13.0.r13.0/compiler.36424714_0"
        /*0030*/ 	.string	"-arch sm_100 -m 64 "



//--------------------- .note.nv.cuinfo           --------------------------
	.section	.note.nv.cuinfo,"",@"SHT_NOTE"
	.sectionflags	@"SHF_NOTE_NV_CUINFO"
        /*0018*/ 	.short	0x0002
        /*001a*/ 	.short	0x0064
        /*001c*/ 	.short	0x0082
	.zero		2


//--------------------- .nv.info                  --------------------------
	.section	.nv.info,"",@"SHT_CUDA_INFO"
	.align	4


	//----- nvinfo : EIATTR_REGCOUNT
	.align		4
        /*0000*/ 	.byte	0x04, 0x2f
        /*0002*/ 	.short	(.L_3 - .L_2)
	.align		4
.L_2:
        /*0004*/ 	.word	index@(_Z8BFS_CUDAPiPKiS_S_ii)
        /*0008*/ 	.word	0x00000016


	//----- nvinfo : EIATTR_FRAME_SIZE
	.align		4
.L_3:
        /*000c*/ 	.byte	0x04, 0x11
        /*000e*/ 	.short	(.L_5 - .L_4)
	.align		4
.L_4:
        /*0010*/ 	.word	index@(_Z8BFS_CUDAPiPKiS_S_ii)
        /*0014*/ 	.word	0x00000000


	//----- nvinfo : EIATTR_MIN_STACK_SIZE
	.align		4
.L_5:
        /*0018*/ 	.byte	0x04, 0x12
        /*001a*/ 	.short	(.L_7 - .L_6)
	.align		4
.L_6:
        /*001c*/ 	.word	index@(_Z8BFS_CUDAPiPKiS_S_ii)
        /*0020*/ 	.word	0x00000000
.L_7:


//--------------------- .nv.compat                --------------------------
	.section	.nv.compat,"",@"SHT_CUDA_COMPAT_INFO"
	.align	4
        /*0000*/ 	.byte	0x02, 0x09, 0x00, 0x00, 0x02, 0x02, 0x01, 0x00, 0x02, 0x05, 0x05, 0x00, 0x03, 0x07, 0x01, 0x01
        /*0010*/ 	.byte	0x02, 0x03, 0x00, 0x00, 0x02, 0x06, 0x01, 0x00, 0x04, 0x0b, 0x08, 0x00, 0x09, 0x00, 0x00, 0x00
        /*0020*/ 	.byte	0x00, 0x00, 0x00, 0x00


//--------------------- .nv.info._Z8BFS_CUDAPiPKiS_S_ii --------------------------
	.section	.nv.info._Z8BFS_CUDAPiPKiS_S_ii,"",@"SHT_CUDA_INFO"
	.sectionflags	@""
	.align	4


	//----- nvinfo : EIATTR_CUDA_API_VERSION
	.align		4
        /*0000*/ 	.byte	0x04, 0x37
        /*0002*/ 	.short	(.L_9 - .L_8)
.L_8:
        /*0004*/ 	.word	0x00000082


	//----- nvinfo : EIATTR_KPARAM_INFO
	.align		4
.L_9:
        /*0008*/ 	.byte	0x04, 0x17
        /*000a*/ 	.short	(.L_11 - .L_10)
.L_10:
        /*000c*/ 	.word	0x00000000
        /*0010*/ 	.short	0x0005
        /*0012*/ 	.short	0x0024
        /*0014*/ 	.byte	0x00, 0xf0, 0x11, 0x00


	//----- nvinfo : EIATTR_KPARAM_INFO
	.align		4
.L_11:
        /*0018*/ 	.byte	0x04, 0x17
        /*001a*/ 	.short	(.L_13 - .L_12)
.L_12:
        /*001c*/ 	.word	0x00000000
        /*0020*/ 	.short	0x0004
        /*0022*/ 	.short	0x0020
        /*0024*/ 	.byte	0x00, 0xf0, 0x11, 0x00


	//----- nvinfo : EIATTR_KPARAM_INFO
	.align		4
.L_13:
        /*0028*/ 	.byte	0x04, 0x17
        /*002a*/ 	.short	(.L_15 - .L_14)
.L_14:
        /*002c*/ 	.word	0x00000000
        /*0030*/ 	.short	0x0003
        /*0032*/ 	.short	0x0018
        /*0034*/ 	.byte	0x00, 0xf5, 0x21, 0x00


	//----- nvinfo : EIATTR_KPARAM_INFO
	.align		4
.L_15:
        /*0038*/ 	.byte	0x04, 0x17
        /*003a*/ 	.short	(.L_17 - .L_16)
.L_16:
        /*003c*/ 	.word	0x00000000
        /*0040*/ 	.short	0x0002
        /*0042*/ 	.short	0x0010
        /*0044*/ 	.byte	0x00, 0xf5, 0x21, 0x00


	//----- nvinfo : EIATTR_KPARAM_INFO
	.align		4
.L_17:
        /*0048*/ 	.byte	0x04, 0x17
        /*004a*/ 	.short	(.L_19 - .L_18)
.L_18:
        /*004c*/ 	.word	0x00000000
        /*0050*/ 	.short	0x0001
        /*0052*/ 	.short	0x0008
        /*0054*/ 	.byte	0x00, 0xf5, 0x21, 0x00


	//----- nvinfo : EIATTR_KPARAM_INFO
	.align		4
.L_19:
        /*0058*/ 	.byte	0x04, 0x17
        /*005a*/ 	.short	(.L_21 - .L_20)
.L_20:
        /*005c*/ 	.word	0x00000000
        /*0060*/ 	.short	0x0000
        /*0062*/ 	.short	0x0000
        /*0064*/ 	.byte	0x00, 0xf5, 0x21, 0x00


	//----- nvinfo : EIATTR_SPARSE_MMA_MASK
	.align		4
.L_21:
        /*0068*/ 	.byte	0x03, 0x50
        /*006a*/ 	.short	0x0000


	//----- nvinfo : EIATTR_MAXREG_COUNT
	.align		4
        /*006c*/ 	.byte	0x03, 0x1b
        /*006e*/ 	.short	0x00ff


	//----- nvinfo : EIATTR_MERCURY_ISA_VERSION
	.align		4
        /*0070*/ 	.byte	0x03, 0x5f
        /*0072*/ 	.short	0x0101


	//----- nvinfo : EIATTR_INT_WARP_WIDE_INSTR_OFFSETS
	.align		4
        /*0074*/ 	.byte	0x04, 0x31
        /*0076*/ 	.short	(.L_23 - .L_22)


	//   ....[0]....
.L_22:
        /*0078*/ 	.word	0x00000140


	//   ....[1]....
        /*007c*/ 	.word	0x000001d0


	//   ....[2]....
        /*0080*/ 	.word	0x00000210


	//   ....[3]....
        /*0084*/ 	.word	0x00000240


	//   ....[4]....
        /*0088*/ 	.word	0x00000260


	//   ....[5]....
        /*008c*/ 	.word	0x00000280


	//   ....[6]....
        /*0090*/ 	.word	0x000002b0


	//   ....[7]....
        /*0094*/ 	.word	0x000002c0


	//----- nvinfo : EIATTR_VRC_CTA_INIT_COUNT
	.align		4
.L_23:
        /*0098*/ 	.byte	0x02, 0x4a
	.zero		1
	.zero		1


	//----- nvinfo : EIATTR_EXIT_INSTR_OFFSETS
	.align		4
        /*009c*/ 	.byte	0x04, 0x1c
        /*009e*/ 	.short	(.L_25 - .L_24)


	//   ....[0]....
.L_24:
        /*00a0*/ 	.word	0x00000070


	//   ....[1]....
        /*00a4*/ 	.word	0x00000120


	//   ....[2]....
        /*00a8*/ 	.word	0x000002e0


	//   ....[3]....
        /*00ac*/ 	.word	0x000004d0


	//   ....[4]....
        /*00b0*/ 	.word	0x000005b0


	//----- nvinfo : EIATTR_CRS_STACK_SIZE
	.align		4
.L_25:
        /*00b4*/ 	.byte	0x04, 0x1e
        /*00b6*/ 	.short	(.L_27 - .L_26)
.L_26:
        /*00b8*/ 	.word	0x00000000


	//----- nvinfo : EIATTR_CBANK_PARAM_SIZE
	.align		4
.L_27:
        /*00bc*/ 	.byte	0x03, 0x19
        /*00be*/ 	.short	0x0028


	//----- nvinfo : EIATTR_PARAM_CBANK
	.align		4
        /*00c0*/ 	.byte	0x04, 0x0a
        /*00c2*/ 	.short	(.L_29 - .L_28)
	.align		4
.L_28:
        /*00c4*/ 	.word	index@(.nv.constant0._Z8BFS_CUDAPiPKiS_S_ii)
        /*00c8*/ 	.short	0x0380
        /*00ca*/ 	.short	0x0028


	//----- nvinfo : EIATTR_SW_WAR
	.align		4
.L_29:
        /*00cc*/ 	.byte	0x04, 0x36
        /*00ce*/ 	.short	(.L_31 - .L_30)
.L_30:
        /*00d0*/ 	.word	0x00000008
.L_31:


//--------------------- .nv.callgraph             --------------------------
	.section	.nv.callgraph,"",@"SHT_CUDA_CALLGRAPH"
	.align	4
	.sectionentsize	8
	.align		4
        /*0000*/ 	.word	0x00000000
	.align		4
        /*0004*/ 	.word	0xffffffff
	.align		4
        /*0008*/ 	.word	0x00000000
	.align		4
        /*000c*/ 	.word	0xfffffffe
	.align		4
        /*0010*/ 	.word	0x00000000
	.align		4
        /*0014*/ 	.word	0xfffffffd
	.align		4
        /*0018*/ 	.word	0x00000000
	.align		4
        /*001c*/ 	.word	0xfffffffc


//--------------------- .nv.constant3             --------------------------
	.section	.nv.constant3,"a",@progbits
	.align	4
.nv.constant3:
	.type		destinations_constant,@object
	.size		destinations_constant,(rowPointers_constant - destinations_constant)
destinations_constant:
	.zero		30000
	.type		rowPointers_constant,@object
	.size		rowPointers_constant,(.L_1 - rowPointers_constant)
rowPointers_constant:
	.zero		30000
.L_1:


//--------------------- .text._Z8BFS_CUDAPiPKiS_S_ii --------------------------
	.section	.text._Z8BFS_CUDAPiPKiS_S_ii,"ax",@progbits
	.align	128
        .global         _Z8BFS_CUDAPiPKiS_S_ii
        .type           _Z8BFS_CUDAPiPKiS_S_ii,@function
        .size           _Z8BFS_CUDAPiPKiS_S_ii,(.L_x_6 - _Z8BFS_CUDAPiPKiS_S_ii)
        .other          _Z8BFS_CUDAPiPKiS_S_ii,@"STO_CUDA_ENTRY STV_DEFAULT"
_Z8BFS_CUDAPiPKiS_S_ii:
.text._Z8BFS_CUDAPiPKiS_S_ii:
[----:B------:R-:W-:Y:S01]  /*0000*/  LDC R1, c[0x0][0x37c] ;  /* 0x0000df00ff017b82 */ /* 0x000fe20000000800 */
[----:B------:R-:W0:Y:S07]  /*0010*/  S2R R5, SR_TID.X ;  /* 0x0000000000057919 */ /* 0x000e2e0000002100 */
[----:B------:R-:W0:Y:S01]  /*0020*/  S2UR UR4, SR_CTAID.X ;  /* 0x00000000000479c3 */ /* 0x000e220000002500 */
[----:B------:R-:W1:Y:S07]  /*0030*/  LDCU UR5, c[0x0][0x3a0] ;  /* 0x00007400ff0577ac */ /* 0x000e6e0008000800 */
[----:B------:R-:W0:Y:S02]  /*0040*/  LDC R0, c[0x0][0x360] ;  /* 0x0000d800ff007b82 */ /* 0x000e240000000800 */
[----:B0-----:R-:W-:-:S05]  /*0050*/  IMAD R5, R0, UR4, R5 ;  /* 0x0000000400057c24 */ /* 0x001fca000f8e0205 */
[----:B-1----:R-:W-:-:S13]  /*0060*/  ISETP.GE.U32.AND P0, PT, R5, UR5, PT ;  /* 0x0000000505007c0c */ /* 0x002fda000bf06070 */
[----:B------:R-:W-:Y:S05]  /*0070*/  @P0 EXIT ;  /* 0x000000000000094d */ /* 0x000fea0003800000 */
[----:B------:R-:W0:Y:S01]  /*0080*/  LDC.64 R2, c[0x0][0x388] ;  /* 0x0000e200ff027b82 */ /* 0x000e220000000a00 */
[----:B------:R-:W1:Y:S01]  /*0090*/  LDCU.64 UR4, c[0x0][0x358] ;  /* 0x00006b00ff0477ac */ /* 0x000e620008000a00 */
[----:B0-----:R-:W-:-:S06]  /*00a0*/  IMAD.WIDE.U32 R2, R5, 0x4, R2 ;  /* 0x0000000405027825 */ /* 0x001fcc00078e0002 */
[----:B------:R-:W0:Y:S01]  /*00b0*/  LDC.64 R4, c[0x0][0x380] ;  /* 0x0000e000ff047b82 */ /* 0x000e220000000a00 */
[----:B-1----:R-:W0:Y:S01]  /*00c0*/  LDG.E R3, desc[UR4][R2.64] ;  /* 0x0000000402037981 */ /* 0x002e22000c1e1900 */
[----:B------:R-:W-:-:S06]  /*00d0*/  IMAD.MOV.U32 R6, RZ, RZ, -0x1 ;  /* 0xffffffffff067424 */ /* 0x000fcc00078e00ff */
[----:B------:R-:W1:Y:S01]  /*00e0*/  LDC R7, c[0x0][0x3a4] ;  /* 0x0000e900ff077b82 */ /* 0x000e620000000800 */
[----:B0-----:R-:W-:-:S06]  /*00f0*/  IMAD.WIDE R4, R3, 0x4, R4 ;  /* 0x0000000403047825 */ /* 0x001fcc00078e0204 */
[----:B-1----:R-:W2:Y:S02]  /*0100*/  ATOMG.E.CAS.STRONG.GPU PT, R4, [R4], R6, R7 ;  /* 0x00000006040473a9 */ /* 0x002ea400001ee107 */
[----:B--2---:R-:W-:-:S13]  /*0110*/  ISETP.NE.AND P0, PT, R4, -0x1, PT ;  /* 0xffffffff0400780c */ /* 0x004fda0003f05270 */
[----:B------:R-:W-:Y:S05]  /*0120*/  @P0 EXIT ;  /* 0x000000000000094d */ /* 0x000fea0003800000 */
[----:B------:R-:W-:Y:S01]  /*0130*/  IMAD.SHL.U32 R4, R3, 0x4, RZ ;  /* 0x0000000403047824 */ /* 0x000fe200078e00ff */
[----:B------:R-:W-:Y:S01]  /*0140*/  VOTE.ANY R6, PT, PT ;  /* 0x0000000000067806 */ /* 0x000fe200038e0100 */
[----:B------:R-:W0:Y:S03]  /*0150*/  LDC.64 R2, c[0x0][0x398] ;  /* 0x0000e600ff027b82 */ /* 0x000e260000000a00 */
[----:B------:R-:W-:-:S05]  /*0160*/  ISETP.EQ.U32.AND P1, PT, R6, -0x1, PT ;  /* 0xffffffff0600780c */ /* 0x000fca0003f22070 */
[----:B------:R-:W1:Y:S08]  /*0170*/  LDC R0, c[0x3][R4+0x7530] ;  /* 0x00dd4c0004007b82 */ /* 0x000e700000000800 */
[----:B------:R-:W1:Y:S02]  /*0180*/  LDC R5, c[0x3][R4+0x7534] ;  /* 0x00dd4d0004057b82 */ /* 0x000e640000000800 */
[----:B-1----:R-:W-:-:S05]  /*0190*/  IADD3 R7, PT, PT, -R0, R5, RZ ;  /* 0x0000000500077210 */ /* 0x002fca0007ffe1ff */
[----:B0-----:R0:W5:Y:S01]  /*01a0*/  @!P1 ATOMG.E.ADD.STRONG.GPU PT, R6, desc[UR4][R2.64], R7 ;  /* 0x80000007020699a8 */ /* 0x00116200081ef104 */
[----:B------:R-:W-:Y:S01]  /*01b0*/  ISETP.GE.AND P0, PT, R7, 0x1, PT ;  /* 0x000000010700780c */ /* 0x000fe20003f06270 */
[----:B------:R-:W-:-:S12]  /*01c0*/  @!P1 BRA `(.L_x_0) ;  /* 0x0000000000449947 */ /* 0x000fd80003800000 */
[----:B------:R-:W1:Y:S01]  /*01d0*/  SHFL.UP P1, R4, R7, 0x1, RZ ;  /* 0x0420000007047989 */ /* 0x000e6200000200ff */
[----:B------:R-:W-:Y:S01]  /*01e0*/  IMAD.MOV.U32 R9, RZ, RZ, R7 ;  /* 0x000000ffff097224 */ /* 0x000fe200078e0007 */
[----:B-----5:R-:W2:Y:S01]  /*01f0*/  S2R R6, SR_LANEID ;  /* 0x0000000000067919 */ /* 0x020ea20000000000 */
[----:B-1----:R-:W-:-:S05]  /*0200*/  @P1 IMAD.IADD.U32 R9, R7, 0x1, R4 ;  /* 0x0000000107091824 */ /* 0x002fca00078e0004 */
[----:B------:R-:W1:Y:S01]  /*0210*/  SHFL.UP P1, R4, R9, 0x2, RZ ;  /* 0x0440000009047989 */ /* 0x000e6200000200ff */
[----:B--2---:R-:W-:Y:S02]  /*0220*/  ISETP.EQ.U32.AND P2, PT, R6, 0x1f, PT ;  /* 0x0000001f0600780c */ /* 0x004fe40003f42070 */
[----:B-1----:R-:W-:-:S05]  /*0230*/  @P1 IADD3 R9, PT, PT, R9, R4, RZ ;  /* 0x0000000409091210 */ /* 0x002fca0007ffe0ff */
[----:B------:R-:W1:Y:S02]  /*0240*/  SHFL.UP P1, R4, R9, 0x4, RZ ;  /* 0x0480000009047989 */ /* 0x000e6400000200ff */
[----:B-1----:R-:W-:-:S05]  /*0250*/  @P1 IMAD.IADD.U32 R9, R9, 0x1, R4 ;  /* 0x0000000109091824 */ /* 0x002fca00078e0004 */
[----:B------:R-:W1:Y:S02]  /*0260*/  SHFL.UP P1, R4, R9, 0x8, RZ ;  /* 0x0500000009047989 */ /* 0x000e6400000200ff */
[----:B-1----:R-:W-:-:S05]  /*0270*/  @P1 IMAD.IADD.U32 R9, R9, 0x1, R4 ;  /* 0x0000000109091824 */ /* 0x002fca00078e0004 */
[----:B------:R-:W1:Y:S02]  /*0280*/  SHFL.UP P1, R4, R9, 0x10, RZ ;  /* 0x0600000009047989 */ /* 0x000e6400000200ff */
[----:B-1----:R-:W-:-:S05]  /*0290*/  @P1 IADD3 R9, PT, PT, R9, R4, RZ ;  /* 0x0000000409091210 */ /* 0x002fca0007ffe0ff */
[----:B0-----:R-:W2:Y:S04]  /*02a0*/  @P2 ATOMG.E.ADD.STRONG.GPU PT, R2, desc[UR4][R2.64], R9 ;  /* 0x80000009020229a8 */ /* 0x001ea800081ef104 */
[----:B------:R-:W-:Y:S04]  /*02b0*/  SHFL.UP P1, R11, R9, 0x1, RZ ;  /* 0x04200000090b7989 */ /* 0x000fe800000200ff */
[----:B--2---:R-:W0:Y:S02]  /*02c0*/  SHFL.IDX PT, R6, R2, 0x1f, 0x1f ;  /* 0x03e01f0002067f89 */ /* 0x004e2400000e0000 */
[----:B0-----:R-:W-:-:S07]  /*02d0*/  @P1 IMAD.IADD.U32 R6, R6, 0x1, R11 ;  /* 0x0000000106061824 */ /* 0x001fce00078e000b */
.L_x_0:
[----:B------:R-:W-:Y:S05]  /*02e0*/  @!P0 EXIT ;  /* 0x000000000000894d */ /* 0x000fea0003800000 */
[----:B------:R-:W-:Y:S01]  /*02f0*/  IMAD.IADD R5, R0, 0x1, -R5 ;  /* 0x0000000100057824 */ /* 0x000fe200078e0a05 */
[----:B------:R-:W-:Y:S01]  /*0300*/  LOP3.LUT R8, R7, 0x3, RZ, 0xc0, !PT ;  /* 0x0000000307087812 */ /* 0x000fe200078ec0ff */
[----:B------:R-:W-:Y:S01]  /*0310*/  BSSY.RECONVERGENT B0, `(.L_x_1) ;  /* 0x000001b000007945 */ /* 0x000fe20003800200 */
[----:B------:R-:W-:Y:S02]  /*0320*/  HFMA2 R9, -RZ, RZ, 0, 0 ;  /* 0x00000000ff097431 */ /* 0x000fe400000001ff */
[----:B------:R-:W-:Y:S02]  /*0330*/  ISETP.GT.U32.AND P1, PT, R5, -0x4, PT ;  /* 0xfffffffc0500780c */ /* 0x000fe40003f24070 */
[----:B------:R-:W-:-:S11]  /*0340*/  ISETP.NE.AND P0, PT, R8, RZ, PT ;  /* 0x000000ff0800720c */ /* 0x000fd60003f05270 */
[----:B------:R-:W-:Y:S05]  /*0350*/  @P1 BRA `(.L_x_2) ;  /* 0x0000000000581947 */ /* 0x000fea0003800000 */
[----:B0-----:R-:W0:Y:S01]  /*0360*/  LDC.64 R2, c[0x0][0x390] ;  /* 0x0000e400ff027b82 */ /* 0x001e220000000a00 */
[----:B------:R-:W-:Y:S01]  /*0370*/  LOP3.LUT R9, R7, 0x7ffffffc, RZ, 0xc0, !PT ;  /* 0x7ffffffc07097812 */ /* 0x000fe200078ec0ff */
[----:B-----5:R-:W-:Y:S01]  /*0380*/  IMAD.MOV.U32 R11, RZ, RZ, R6 ;  /* 0x000000ffff0b7224 */ /* 0x020fe200078e0006 */
[----:B------:R-:W-:-:S03]  /*0390*/  MOV R10, R0 ;  /* 0x00000000000a7202 */ /* 0x000fc60000000f00 */
[----:B------:R-:W-:Y:S01]  /*03a0*/  IMAD.MOV R7, RZ, RZ, -R9 ;  /* 0x000000ffff077224 */ /* 0x000fe200078e0a09 */
[----:B0-----:R-:W-:-:S05]  /*03b0*/  IADD3 R2, P1, PT, R2, 0x8, RZ ;  /* 0x0000000802027810 */ /* 0x001fca0007f3e0ff */
[----:B------:R-:W-:-:S08]  /*03c0*/  IMAD.X R3, RZ, RZ, R3, P1 ;  /* 0x000000ffff037224 */ /* 0x000fd000008e0603 */
.L_x_3:
[C---:B------:R-:W-:Y:S01]  /*03d0*/  SHF.L.U32 R12, R10.reuse, 0x2, RZ ;  /* 0x000000020a0c7819 */ /* 0x040fe200000006ff */
[----:B----4-:R-:W-:Y:S01]  /*03e0*/  IMAD.WIDE R4, R11, 0x4, R2 ;  /* 0x000000040b047825 */ /* 0x010fe200078e0202 */
[----:B------:R-:W-:Y:S02]  /*03f0*/  IADD3 R10, PT, PT, R10, 0x4, RZ ;  /* 0x000000040a0a7810 */ /* 0x000fe40007ffe0ff */
[----:B------:R-:W0:Y:S01]  /*0400*/  LDC R13, c[0x3][R12] ;  /* 0x00c000000c0d7b82 */ /* 0x000e220000000800 */
[----:B------:R-:W-:Y:S02]  /*0410*/  VIADD R7, R7, 0x4 ;  /* 0x0000000407077836 */ /* 0x000fe40000000000 */
[----:B------:R-:W-:-:S03]  /*0420*/  VIADD R11, R11, 0x4 ;  /* 0x000000040b0b7836 */ /* 0x000fc60000000000 */
[----:B------:R-:W-:Y:S02]  /*0430*/  ISETP.NE.AND P1, PT, R7, RZ, PT ;  /* 0x000000ff0700720c */ /* 0x000fe40003f25270 */
[----:B------:R-:W1:Y:S08]  /*0440*/  LDC R15, c[0x3][R12+0x4] ;  /* 0x00c001000c0f7b82 */ /* 0x000e700000000800 */
[----:B------:R-:W2:Y:S08]  /*0450*/  LDC R17, c[0x3][R12+0x8] ;  /* 0x00c002000c117b82 */ /* 0x000eb00000000800 */
[----:B------:R-:W3:Y:S01]  /*0460*/  LDC R19, c[0x3][R12+0xc] ;  /* 0x00c003000c137b82 */ /* 0x000ee20000000800 */
[----:B0-----:R4:W-:Y:S04]  /*0470*/  STG.E desc[UR4][R4.64+-0x8], R13 ;  /* 0xfffff80d04007986 */ /* 0x0019e8000c101904 */
[----:B-1----:R4:W-:Y:S04]  /*0480*/  STG.E desc[UR4][R4.64+-0x4], R15 ;  /* 0xfffffc0f04007986 */ /* 0x0029e8000c101904 */
[----:B--2---:R4:W-:Y:S04]  /*0490*/  STG.E desc[UR4][R4.64], R17 ;  /* 0x0000001104007986 */ /* 0x0049e8000c101904 */
[----:B---3--:R4:W-:Y:S01]  /*04a0*/  STG.E desc[UR4][R4.64+0x4], R19 ;  /* 0x0000041304007986 */ /* 0x0089e2000c101904 */
[----:B------:R-:W-:Y:S05]  /*04b0*/  @P1 BRA `(.L_x_3) ;  /* 0xfffffffc00c41947 */ /* 0x000fea000383ffff */
.L_x_2:
[----:B------:R-:W-:Y:S05]  /*04c0*/  BSYNC.RECONVERGENT B0 ;  /* 0x0000000000007941 */ /* 0x000fea0003800200 */
.L_x_1:
[----:B------:R-:W-:Y:S05]  /*04d0*/  @!P0 EXIT ;  /* 0x000000000000894d */ /* 0x000fea0003800000 */
[----:B----4-:R-:W1:Y:S01]  /*04e0*/  LDC.64 R4, c[0x0][0x390] ;  /* 0x0000e400ff047b82 */ /* 0x010e620000000a00 */
[----:B0----5:R-:W-:Y:S01]  /*04f0*/  IADD3 R7, PT, PT, R6, R9, RZ ;  /* 0x0000000906077210 */ /* 0x021fe20007ffe0ff */
[----:B------:R-:W-:Y:S01]  /*0500*/  IMAD.IADD R0, R0, 0x1, R9 ;  /* 0x0000000100007824 */ /* 0x000fe200078e0209 */
[----:B------:R-:W-:-:S07]  /*0510*/  IADD3 R8, PT, PT, -R8, RZ, RZ ;  /* 0x000000ff08087210 */ /* 0x000fce0007ffe1ff */
.L_x_4:
[----:B------:R-:W-:Y:S01]  /*0520*/  IMAD.SHL.U32 R6, R0, 0x4, RZ ;  /* 0x0000000400067824 */ /* 0x000fe200078e00ff */
[----:B------:R-:W-:Y:S01]  /*0530*/  IADD3 R8, PT, PT, R8, 0x1, RZ ;  /* 0x0000000108087810 */ /* 0x000fe20007ffe0ff */
[C---:B01----:R-:W-:Y:S01]  /*0540*/  IMAD.WIDE R2, R7.reuse, 0x4, R4 ;  /* 0x0000000407027825 */ /* 0x043fe200078e0204 */
[----:B------:R-:W-:Y:S01]  /*0550*/  IADD3 R0, PT, PT, R0, 0x1, RZ ;  /* 0x0000000100007810 */ /* 0x000fe20007ffe0ff */
[----:B------:R-:W0:Y:S01]  /*0560*/  LDC R9, c[0x3][R6] ;  /* 0x00c0000006097b82 */ /* 0x000e220000000800 */
[----:B------:R-:W-:Y:S01]  /*0570*/  ISETP.NE.AND P0, PT, R8, RZ, PT ;  /* 0x000000ff0800720c */ /* 0x000fe20003f05270 */
[----:B------:R-:W-:Y:S01]  /*0580*/  VIADD R7, R7, 0x1 ;  /* 0x0000000107077836 */ /* 0x000fe20000000000 */
[----:B0-----:R0:W-:Y:S11]  /*0590*/  STG.E desc[UR4][R2.64], R9 ;  /* 0x0000000902007986 */ /* 0x0011f6000c101904 */
[----:B------:R-:W-:Y:S05]  /*05a0*/  @P0 BRA `(.L_x_4) ;  /* 0xfffffffc00dc0947 */ /* 0x000fea000383ffff */
[----:B------:R-:W-:Y:S05]  /*05b0*/  EXIT ;  /* 0x000000000000794d */ /* 0x000fea0003800000 */
.L_x_5:
[----:B------:R-:W-:-:S00]  /*05c0*/  BRA `(.L_x_5) ;  /* 0xfffffffc00fc7947 */ /* 0x000fc0000383ffff */
[----:B------:R-:W-:-:S00]  /*05d0*/  NOP ;  /* 0x0000000000007918 */ /* 0x000fc00000000000 */
        /* <DEDUP_REMOVED lines=10> */
.L_x_6:


//--------------------- .nv.shared.reserved.0     --------------------------
	.section	.nv.shared.reserved.0,"aw",@nobits
	.weak		__nv_reservedSMEM_offset_0_alias
	.size		__nv_reservedSMEM_offset_0_alias, 0, 64
	.other		__nv_reservedSMEM_offset_0_alias,@"STO_CUDA_RESERVED_SHARED STV_DEFAULT"
__nv_reservedSMEM_offset_0_alias:
	.zero		0
	.zero		64


//--------------------- .nv.constant0._Z8BFS_CUDAPiPKiS_S_ii --------------------------
	.section	.nv.constant0._Z8BFS_CUDAPiPKiS_S_ii,"a",@progbits
	.sectionflags	@""
	.align	4
.nv.constant0._Z8BFS_CUDAPiPKiS_S_ii:
	.zero		936


//--------------------- SYMBOLS --------------------------

	.type		.nv.reservedSmem.offset0,@object
	.size		.nv.reservedSmem.offset0,0x4
